//
// Generated by NVIDIA NVVM Compiler
//
// Compiler Build ID: CL-36424714
// Cuda compilation tools, release 13.0, V13.0.88
// Based on NVVM 20.0.0
//

.version 9.0
.target sm_100
.address_size 64

	// .globl	_Z13gpu_reduceSumPfS_i
// _ZZ13gpu_reduceSumPfS_iE5shmem has been demoted

.visible .entry _Z13gpu_reduceSumPfS_i(
	.param .u64 .ptr .align 1 _Z13gpu_reduceSumPfS_i_param_0,
	.param .u64 .ptr .align 1 _Z13gpu_reduceSumPfS_i_param_1,
	.param .u32 _Z13gpu_reduceSumPfS_i_param_2
)
{
	.reg .pred 	%p<5>;
	.reg .b32 	%r<16>;
	.reg .b32 	%f<7>;
	.reg .b64 	%rd<9>;
	// demoted variable
	.shared .align 4 .b8 _ZZ13gpu_reduceSumPfS_iE5shmem[1024];
	ld.param.u64 	%rd2, [_Z13gpu_reduceSumPfS_i_param_0];
	ld.param.u64 	%rd3, [_Z13gpu_reduceSumPfS_i_param_1];
	ld.param.u32 	%r8, [_Z13gpu_reduceSumPfS_i_param_2];
	cvta.to.global.u64 	%rd4, %rd3;
	mov.u32 	%r1, %ctaid.x;
	shl.b32 	%r9, %r1, 8;
	mov.u32 	%r2, %tid.x;
	add.s32 	%r3, %r9, %r2;
	setp.ge.s32 	%p1, %r3, %r8;
	mul.wide.s32 	%rd5, %r3, 4;
	add.s64 	%rd1, %rd4, %rd5;
	shl.b32 	%r10, %r2, 2;
	mov.u32 	%r11, _ZZ13gpu_reduceSumPfS_iE5shmem;
	add.s32 	%r4, %r11, %r10;
	@%p1 bra 	$L__BB0_2;
	ld.global.f32 	%f1, [%rd1];
	st.shared.f32 	[%r4], %f1;
$L__BB0_2:
	add.s32 	%r12, %r3, 128;
	setp.ge.s32 	%p2, %r12, %r8;
	@%p2 bra 	$L__BB0_4;
	ld.global.f32 	%f2, [%rd1+512];
	st.shared.f32 	[%r4+512], %f2;
$L__BB0_4:
	mov.u32 	%r15, %ntid.x;
$L__BB0_5:
	bar.sync 	0;
	setp.ge.u32 	%p3, %r2, %r15;
	@%p3 bra 	$L__BB0_7;
	shl.b32 	%r13, %r15, 2;
	add.s32 	%r14, %r4, %r13;
	ld.shared.f32 	%f3, [%r14];
	ld.shared.f32 	%f4, [%r4];
	add.f32 	%f5, %f3, %f4;
	st.shared.f32 	[%r4], %f5;
$L__BB0_7:
	shr.u32 	%r7, %r15, 1;
	setp.gt.u32 	%p4, %r15, 1;
	mov.u32 	%r15, %r7;
	@%p4 bra 	$L__BB0_5;
	cvta.to.global.u64 	%rd6, %rd2;
	ld.shared.f32 	%f6, [_ZZ13gpu_reduceSumPfS_iE5shmem];
	mul.wide.u32 	%rd7, %r1, 4;
	add.s64 	%rd8, %rd6, %rd7;
	st.global.f32 	[%rd8], %f6;
	ret;

}


// ===== COMPILED SASS (sm_100) =====

	.target	sm_100

	.elftype	@"ET_EXEC"


//--------------------- .note.nv.tkinfo           --------------------------
	.section	.note.nv.tkinfo,"",@"SHT_NOTE"
	.sectionflags	@"SHF_NOTE_NV_TKINFO"
	.tkinfo
        /*0018*/ 	.word	0x00000002
        /*0030*/ 	.string	""
        /*0030*/ 	.string	"ptxas"
        /*0030*/ 	.string	"Cuda compilation tools, release 13.0, V13.0.88"
        /*0030*/ 	.string	"Build cuda_13.0.r13.0/compiler.36424714_0"
        /*0030*/ 	.string	"-arch sm_100 -m 64 "



//--------------------- .note.nv.cuinfo           --------------------------
	.section	.note.nv.cuinfo,"",@"SHT_NOTE"
	.sectionflags	@"SHF_NOTE_NV_CUINFO"
        /*0018*/ 	.short	0x0002
        /*001a*/ 	.short	0x0064
        /*001c*/ 	.short	0x0082
	.zero		2


//--------------------- .nv.info                  --------------------------
	.section	.nv.info,"",@"SHT_CUDA_INFO"
	.align	4


	//----- nvinfo : EIATTR_REGCOUNT
	.align		4
        /*0000*/ 	.byte	0x04, 0x2f
        /*0002*/ 	.short	(.L_1 - .L_0)
	.align		4
.L_0:
        /*0004*/ 	.word	index@(_Z13gpu_reduceSumPfS_i)
        /*0008*/ 	.word	0x0000000e


	//----- nvinfo : EIATTR_FRAME_SIZE
	.align		4
.L_1:
        /*000c*/ 	.byte	0x04, 0x11
        /*000e*/ 	.short	(.L_3 - .L_2)
	.align		4
.L_2:
        /*0010*/ 	.word	index@(_Z13gpu_reduceSumPfS_i)
        /*0014*/ 	.word	0x00000000


	//----- nvinfo : EIATTR_MIN_STACK_SIZE
	.align		4
.L_3:
        /*0018*/ 	.byte	0x04, 0x12
        /*001a*/ 	.short	(.L_5 - .L_4)
	.align		4
.L_4:
        /*001c*/ 	.word	index@(_Z13gpu_reduceSumPfS_i)
        /*0020*/ 	.word	0x00000000
.L_5:


//--------------------- .nv.compat                --------------------------
	.section	.nv.compat,"",@"SHT_CUDA_COMPAT_INFO"
	.align	4
        /*0000*/ 	.byte	0x02, 0x09, 0x00, 0x00, 0x02, 0x02, 0x01, 0x00, 0x02, 0x05, 0x05, 0x00, 0x03, 0x07, 0x01, 0x01
        /*0010*/ 	.byte	0x02, 0x03, 0x00, 0x00, 0x02, 0x06, 0x01, 0x00, 0x04, 0x0b, 0x08, 0x00, 0x09, 0x00, 0x00, 0x00
        /*0020*/ 	.byte	0x00, 0x00, 0x00, 0x00


//--------------------- .nv.info._Z13gpu_reduceSumPfS_i --------------------------
	.section	.nv.info._Z13gpu_reduceSumPfS_i,"",@"SHT_CUDA_INFO"
	.sectionflags	@""
	.align	4


	//----- nvinfo : EIATTR_CUDA_API_VERSION
	.align		4
        /*0000*/ 	.byte	0x04, 0x37
        /*0002*/ 	.short	(.L_7 - .L_6)
.L_6:
        /*0004*/ 	.word	0x00000082


	//----- nvinfo : EIATTR_KPARAM_INFO
	.align		4
.L_7:
        /*0008*/ 	.byte	0x04, 0x17
        /*000a*/ 	.short	(.L_9 - .L_8)
.L_8:
        /*000c*/ 	.word	0x00000000
        /*0010*/ 	.short	0x0002
        /*0012*/ 	.short	0x0010
        /*0014*/ 	.byte	0x00, 0xf0, 0x11, 0x00


	//----- nvinfo : EIATTR_KPARAM_INFO
	.align		4
.L_9:
        /*0018*/ 	.byte	0x04, 0x17
        /*001a*/ 	.short	(.L_11 - .L_10)
.L_10:
        /*001c*/ 	.word	0x00000000
        /*0020*/ 	.short	0x0001
        /*0022*/ 	.short	0x0008
        /*0024*/ 	.byte	0x00, 0xf5, 0x21, 0x00


	//----- nvinfo : EIATTR_KPARAM_INFO
	.align		4
.L_11:
        /*0028*/ 	.byte	0x04, 0x17
        /*002a*/ 	.short	(.L_13 - .L_12)
.L_12:
        /*002c*/ 	.word	0x00000000
        /*0030*/ 	.short	0x0000
        /*0032*/ 	.short	0x0000
        /*0034*/ 	.byte	0x00, 0xf5, 0x21, 0x00


	//----- nvinfo : EIATTR_SPARSE_MMA_MASK
	.align		4
.L_13:
        /*0038*/ 	.byte	0x03, 0x50
        /*003a*/ 	.short	0x0000


	//----- nvinfo : EIATTR_MAXREG_COUNT
	.align		4
        /*003c*/ 	.byte	0x03, 0x1b
        /*003e*/ 	.short	0x00ff


	//----- nvinfo : EIATTR_NUM_BARRIERS
	.align		4
        /*0040*/ 	.byte	0x02, 0x4c
        /*0042*/ 	.byte	0x01
	.zero		1


	//----- nvinfo : EIATTR_MERCURY_ISA_VERSION
	.align		4
        /*0044*/ 	.byte	0x03, 0x5f
        /*0046*/ 	.short	0x0101


	//----- nvinfo : EIATTR_VRC_CTA_INIT_COUNT
	.align		4
        /*0048*/ 	.byte	0x02, 0x4a
	.zero		1
	.zero		1


	//----- nvinfo : EIATTR_EXIT_INSTR_OFFSETS
	.align		4
        /*004c*/ 	.byte	0x04, 0x1c
        /*004e*/ 	.short	(.L_15 - .L_14)


	//   ....[0]....
.L_14:
        /*0050*/ 	.word	0x00000260


	//----- nvinfo : EIATTR_CBANK_PARAM_SIZE
	.align		4
.L_15:
        /*0054*/ 	.byte	0x03, 0x19
        /*0056*/ 	.short	0x0014


	//----- nvinfo : EIATTR_PARAM_CBANK
	.align		4
        /*0058*/ 	.byte	0x04, 0x0a
        /*005a*/ 	.short	(.L_17 - .L_16)
	.align		4
.L_16:
        /*005c*/ 	.word	index@(.nv.constant0._Z13gpu_reduceSumPfS_i)
        /*0060*/ 	.short	0x0380
        /*0062*/ 	.short	0x0014


	//----- nvinfo : EIATTR_SW_WAR
	.align		4
.L_17:
        /*0064*/ 	.byte	0x04, 0x36
        /*0066*/ 	.short	(.L_19 - .L_18)
.L_18:
        /*0068*/ 	.word	0x00000008
.L_19:


//--------------------- .nv.callgraph             --------------------------
	.section	.nv.callgraph,"",@"SHT_CUDA_CALLGRAPH"
	.align	4
	.sectionentsize	8
	.align		4
        /*0000*/ 	.word	0x00000000
	.align		4
        /*0004*/ 	.word	0xffffffff
	.align		4
        /*0008*/ 	.word	0x00000000
	.align		4
        /*000c*/ 	.word	0xfffffffe
	.align		4
        /*0010*/ 	.word	0x00000000
	.align		4
        /*0014*/ 	.word	0xfffffffd
	.align		4
        /*0018*/ 	.word	0x00000000
	.align		4
        /*001c*/ 	.word	0xfffffffc


//--------------------- .text._Z13gpu_reduceSumPfS_i --------------------------
	.section	.text._Z13gpu_reduceSumPfS_i,"ax",@progbits
	.align	128
        .global         _Z13gpu_reduceSumPfS_i
        .type           _Z13gpu_reduceSumPfS_i,@function
        .size           _Z13gpu_reduceSumPfS_i,(.L_x_2 - _Z13gpu_reduceSumPfS_i)
        .other          _Z13gpu_reduceSumPfS_i,@"STO_CUDA_ENTRY STV_DEFAULT"
_Z13gpu_reduceSumPfS_i:
.text._Z13gpu_reduceSumPfS_i:
[----:B------:R-:W-:Y:S01]  /*0000*/  LDC R1, c[0x0][0x37c] ;  /* 0x0000df00ff017b82 */ /* 0x000fe20000000800 */
[----:B------:R-:W0:Y:S01]  /*0010*/  S2R R11, SR_CTAID.X ;  /* 0x00000000000b7919 */ /* 0x000e220000002500 */
[----:B------:R-:W1:Y:S06]  /*0020*/  LDCU UR4, c[0x0][0x390] ;  /* 0x00007200ff0477ac */ /* 0x000e6c0008000800 */
[----:B------:R-:W2:Y:S01]  /*0030*/  LDC.64 R2, c[0x0][0x388] ;  /* 0x0000e200ff027b82 */ /* 0x000ea20000000a00 */
[----:B------:R-:W0:Y:S01]  /*0040*/  S2R R4, SR_TID.X ;  /* 0x0000000000047919 */ /* 0x000e220000002100 */
[----:B------:R-:W3:Y:S01]  /*0050*/  LDCU.64 UR6, c[0x0][0x358] ;  /* 0x00006b00ff0677ac */ /* 0x000ee20008000a00 */
[----:B0-----:R-:W-:-:S04]  /*0060*/  IMAD R5, R11, 0x100, R4 ;  /* 0x000001000b057824 */ /* 0x001fc800078e0204 */
[C---:B------:R-:W-:Y:S01]  /*0070*/  VIADD R0, R5.reuse, 0x80 ;  /* 0x0000008005007836 */ /* 0x040fe20000000000 */
[C---:B-1----:R-:W-:Y:S01]  /*0080*/  ISETP.GE.AND P0, PT, R5.reuse, UR4, PT ;  /* 0x0000000405007c0c */ /* 0x042fe2000bf06270 */
[----:B--2---:R-:W-:-:S03]  /*0090*/  IMAD.WIDE R2, R5, 0x4, R2 ;  /* 0x0000000405027825 */ /* 0x004fc600078e0202 */
[----:B------:R-:W-:-:S09]  /*00a0*/  ISETP.GE.AND P1, PT, R0, UR4, PT ;  /* 0x0000000400007c0c */ /* 0x000fd2000bf26270 */
[----:B---3--:R-:W2:Y:S04]  /*00b0*/  @!P0 LDG.E R5, desc[UR6][R2.64] ;  /* 0x0000000602058981 */ /* 0x008ea8000c1e1900 */
[----:B------:R-:W3:Y:S01]  /*00c0*/  @!P1 LDG.E R7, desc[UR6][R2.64+0x200] ;  /* 0x0002000602079981 */ /* 0x000ee2000c1e1900 */
[----:B------:R-:W0:Y:S01]  /*00d0*/  S2UR UR5, SR_CgaCtaId ;  /* 0x00000000000579c3 */ /* 0x000e220000008800 */
[----:B------:R-:W-:Y:S02]  /*00e0*/  UMOV UR4, 0x400 ;  /* 0x0000040000047882 */ /* 0x000fe40000000000 */
[----:B0-----:R-:W-:-:S06]  /*00f0*/  ULEA UR4, UR5, UR4, 0x18 ;  /* 0x0000000405047291 */ /* 0x001fcc000f8ec0ff */
[----:B------:R-:W-:-:S05]  /*0100*/  LEA R0, R4, UR4, 0x2 ;  /* 0x0000000404007c11 */ /* 0x000fca000f8e10ff */
[----:B------:R-:W0:Y:S02]  /*0110*/  LDCU UR4, c[0x0][0x360] ;  /* 0x00006c00ff0477ac */ /* 0x000e240008000800 */
[----:B0-----:R-:W-:Y:S01]  /*0120*/  MOV R9, UR4 ;  /* 0x0000000400097c02 */ /* 0x001fe20008000f00 */
[----:B--2---:R0:W-:Y:S04]  /*0130*/  @!P0 STS [R0], R5 ;  /* 0x0000000500008388 */ /* 0x0041e80000000800 */
[----:B---3--:R0:W-:Y:S02]  /*0140*/  @!P1 STS [R0+0x200], R7 ;  /* 0x0002000700009388 */ /* 0x0081e40000000800 */
.L_x_0:
[----:B------:R-:W-:Y:S01]  /*0150*/  BAR.SYNC.DEFER_BLOCKING 0x0 ;  /* 0x0000000000007b1d */ /* 0x000fe20000010000 */
[----:B------:R-:W-:-:S13]  /*0160*/  ISETP.GE.U32.AND P0, PT, R4, R9, PT ;  /* 0x000000090400720c */ /* 0x000fda0003f06070 */
[----:B------:R-:W-:Y:S01]  /*0170*/  @!P0 IMAD R2, R9, 0x4, R0 ;  /* 0x0000000409028824 */ /* 0x000fe200078e0200 */
[----:B------:R-:W-:Y:S05]  /*0180*/  @!P0 LDS R3, [R0] ;  /* 0x0000000000038984 */ /* 0x000fea0000000800 */
[----:B------:R-:W1:Y:S02]  /*0190*/  @!P0 LDS R2, [R2] ;  /* 0x0000000002028984 */ /* 0x000e640000000800 */
[----:B-1----:R-:W-:-:S05]  /*01a0*/  @!P0 FADD R3, R2, R3 ;  /* 0x0000000302038221 */ /* 0x002fca0000000000 */
[----:B------:R1:W-:Y:S01]  /*01b0*/  @!P0 STS [R0], R3 ;  /* 0x0000000300008388 */ /* 0x0003e20000000800 */
[----:B------:R-:W-:Y:S02]  /*01c0*/  ISETP.GT.U32.AND P0, PT, R9, 0x1, PT ;  /* 0x000000010900780c */ /* 0x000fe40003f04070 */
[----:B------:R-:W-:-:S11]  /*01d0*/  SHF.R.U32.HI R9, RZ, 0x1, R9 ;  /* 0x00000001ff097819 */ /* 0x000fd60000011609 */
[----:B-1----:R-:W-:Y:S05]  /*01e0*/  @P0 BRA `(.L_x_0) ;  /* 0xfffffffc00d80947 */ /* 0x002fea000383ffff */
[----:B------:R-:W1:Y:S01]  /*01f0*/  S2UR UR5, SR_CgaCtaId ;  /* 0x00000000000579c3 */ /* 0x000e620000008800 */
[----:B------:R-:W-:-:S07]  /*0200*/  UMOV UR4, 0x400 ;  /* 0x0000040000047882 */ /* 0x000fce0000000000 */
[----:B------:R-:W2:Y:S01]  /*0210*/  LDC.64 R2, c[0x0][0x380] ;  /* 0x0000e000ff027b82 */ /* 0x000ea20000000a00 */
[----:B-1----:R-:W-:Y:S01]  /*0220*/  ULEA UR4, UR5, UR4, 0x18 ;  /* 0x0000000405047291 */ /* 0x002fe2000f8ec0ff */
[----:B--2---:R-:W-:-:S08]  /*0230*/  IMAD.WIDE.U32 R2, R11, 0x4, R2 ;  /* 0x000000040b027825 */ /* 0x004fd000078e0002 */
[----:B0-----:R-:W0:Y:S04]  /*0240*/  LDS R5, [UR4] ;  /* 0x00000004ff057984 */ /* 0x001e280008000800 */
[----:B0-----:R-:W-:Y:S01]  /*0250*/  STG.E desc[UR6][R2.64], R5 ;  /* 0x0000000502007986 */ /* 0x001fe2000c101906 */
[----:B------:R-:W-:Y:S05]  /*0260*/  EXIT ;  /* 0x000000000000794d */ /* 0x000fea0003800000 */
.L_x_1:
[----:B------:R-:W-:-:S00]  /*0270*/  BRA `(.L_x_1) ;  /* 0xfffffffc00fc7947 */ /* 0x000fc0000383ffff */
[----:B------:R-:W-:-:S00]  /*0280*/  NOP ;  /* 0x0000000000007918 */ /* 0x000fc00000000000 */
[----:B------:R-:W-:-:S00]  /*0290*/  NOP ;  /* 0x0000000000007918 */ /* 0x000fc00000000000 */
[----:B------:R-:W-:-:S00]  /*02a0*/  NOP ;  /* 0x0000000000007918 */ /* 0x000fc00000000000 */
[----:B------:R-:W-:-:S00]  /*02b0*/  NOP ;  /* 0x0000000000007918 */ /* 0x000fc00000000000 */
[----:B------:R-:W-:-:S00]  /*02c0*/  NOP ;  /* 0x0000000000007918 */ /* 0x000fc00000000000 */
[----:B------:R-:W-:-:S00]  /*02d0*/  NOP ;  /* 0x0000000000007918 */ /* 0x000fc00000000000 */
[----:B------:R-:W-:-:S00]  /*02e0*/  NOP ;  /* 0x0000000000007918 */ /* 0x000fc00000000000 */
[----:B------:R-:W-:-:S00]  /*02f0*/  NOP ;  /* 0x0000000000007918 */ /* 0x000fc00000000000 */
.L_x_2:


//--------------------- .nv.shared._Z13gpu_reduceSumPfS_i --------------------------
	.section	.nv.shared._Z13gpu_reduceSumPfS_i,"aw",@nobits
	.sectionflags	@""
	.align	4
.nv.shared._Z13gpu_reduceSumPfS_i:
	.zero		2048


//--------------------- .nv.shared.reserved.0     --------------------------
	.section	.nv.shared.reserved.0,"aw",@nobits
	.weak		__nv_reservedSMEM_offset_0_alias
	.size		__nv_reservedSMEM_offset_0_alias, 0, 64
	.other		__nv_reservedSMEM_offset_0_alias,@"STO_CUDA_RESERVED_SHARED STV_DEFAULT"
__nv_reservedSMEM_offset_0_alias:
	.zero		0
	.zero		64


//--------------------- .nv.constant0._Z13gpu_reduceSumPfS_i --------------------------
	.section	.nv.constant0._Z13gpu_reduceSumPfS_i,"a",@progbits
	.sectionflags	@""
	.align	4
.nv.constant0._Z13gpu_reduceSumPfS_i:
	.zero		916


//--------------------- SYMBOLS --------------------------

	.type		.nv.reservedSmem.offset0,@object
	.size		.nv.reservedSmem.offset0,0x4
	.type		.nv.reservedSmem.cap,@object
	.size		.nv.reservedSmem.cap,0x4
